//
// Generated by NVIDIA NVVM Compiler
//
// Compiler Build ID: CL-36424714
// Cuda compilation tools, release 13.0, V13.0.88
// Based on NVVM 20.0.0
//

.version 9.0
.target sm_100
.address_size 64

	// .globl	_Z12sortParallelPii

.visible .entry _Z12sortParallelPii(
	.param .u64 .ptr .align 1 _Z12sortParallelPii_param_0,
	.param .u32 _Z12sortParallelPii_param_1
)
{


	ret;

}


// ===== COMPILED SASS (sm_100) =====

	.target	sm_100

	.elftype	@"ET_EXEC"


//--------------------- .note.nv.tkinfo           --------------------------
	.section	.note.nv.tkinfo,"",@"SHT_NOTE"
	.sectionflags	@"SHF_NOTE_NV_TKINFO"
	.tkinfo
        /*0018*/ 	.word	0x00000002
        /*0030*/ 	.string	""
        /*0030*/ 	.string	"ptxas"
        /*0030*/ 	.string	"Cuda compilation tools, release 13.0, V13.0.88"
        /*0030*/ 	.string	"Build cuda_13.0.r13.0/compiler.36424714_0"
        /*0030*/ 	.string	"-arch sm_100 -m 64 "



//--------------------- .note.nv.cuinfo           --------------------------
	.section	.note.nv.cuinfo,"",@"SHT_NOTE"
	.sectionflags	@"SHF_NOTE_NV_CUINFO"
        /*0018*/ 	.short	0x0002
        /*001a*/ 	.short	0x0064
        /*001c*/ 	.short	0x0082
	.zero		2


//--------------------- .nv.info                  --------------------------
	.section	.nv.info,"",@"SHT_CUDA_INFO"
	.align	4


	//----- nvinfo : EIATTR_REGCOUNT
	.align		4
        /*0000*/ 	.byte	0x04, 0x2f
        /*0002*/ 	.short	(.L_1 - .L_0)
	.align		4
.L_0:
        /*0004*/ 	.word	index@(_Z12sortParallelPii)
        /*0008*/ 	.word	0x00000004


	//----- nvinfo : EIATTR_FRAME_SIZE
	.align		4
.L_1:
        /*000c*/ 	.byte	0x04, 0x11
        /*000e*/ 	.short	(.L_3 - .L_2)
	.align		4
.L_2:
        /*0010*/ 	.word	index@(_Z12sortParallelPii)
        /*0014*/ 	.word	0x00000000


	//----- nvinfo : EIATTR_MIN_STACK_SIZE
	.align		4
.L_3:
        /*0018*/ 	.byte	0x04, 0x12
        /*001a*/ 	.short	(.L_5 - .L_4)
	.align		4
.L_4:
        /*001c*/ 	.word	index@(_Z12sortParallelPii)
        /*0020*/ 	.word	0x00000000
.L_5:


//--------------------- .nv.compat                --------------------------
	.section	.nv.compat,"",@"SHT_CUDA_COMPAT_INFO"
	.align	4
        /*0000*/ 	.byte	0x02, 0x09, 0x00, 0x00, 0x02, 0x02, 0x01, 0x00, 0x02, 0x05, 0x05, 0x00, 0x03, 0x07, 0x01, 0x01
        /*0010*/ 	.byte	0x02, 0x03, 0x00, 0x00, 0x02, 0x06, 0x01, 0x00, 0x04, 0x0b, 0x08, 0x00, 0x09, 0x00, 0x00, 0x00
        /*0020*/ 	.byte	0x00, 0x00, 0x00, 0x00


//--------------------- .nv.info._Z12sortParallelPii --------------------------
	.section	.nv.info._Z12sortParallelPii,"",@"SHT_CUDA_INFO"
	.sectionflags	@""
	.align	4


	//----- nvinfo : EIATTR_CUDA_API_VERSION
	.align		4
        /*0000*/ 	.byte	0x04, 0x37
        /*0002*/ 	.short	(.L_7 - .L_6)
.L_6:
        /*0004*/ 	.word	0x00000082


	//----- nvinfo : EIATTR_KPARAM_INFO
	.align		4
.L_7:
        /*0008*/ 	.byte	0x04, 0x17
        /*000a*/ 	.short	(.L_9 - .L_8)
.L_8:
        /*000c*/ 	.word	0x00000000
        /*0010*/ 	.short	0x0001
        /*0012*/ 	.short	0x0008
        /*0014*/ 	.byte	0x00, 0xf0, 0x11, 0x00


	//----- nvinfo : EIATTR_KPARAM_INFO
	.align		4
.L_9:
        /*0018*/ 	.byte	0x04, 0x17
        /*001a*/ 	.short	(.L_11 - .L_10)
.L_10:
        /*001c*/ 	.word	0x00000000
        /*0020*/ 	.short	0x0000
        /*0022*/ 	.short	0x0000
        /*0024*/ 	.byte	0x00, 0xf5, 0x21, 0x00


	//----- nvinfo : EIATTR_SPARSE_MMA_MASK
	.align		4
.L_11:
        /*0028*/ 	.byte	0x03, 0x50
        /*002a*/ 	.short	0x0000


	//----- nvinfo : EIATTR_MAXREG_COUNT
	.align		4
        /*002c*/ 	.byte	0x03, 0x1b
        /*002e*/ 	.short	0x00ff


	//----- nvinfo : EIATTR_MERCURY_ISA_VERSION
	.align		4
        /*0030*/ 	.byte	0x03, 0x5f
        /*0032*/ 	.short	0x0101


	//----- nvinfo : EIATTR_VRC_CTA_INIT_COUNT
	.align		4
        /*0034*/ 	.byte	0x02, 0x4a
	.zero		1
	.zero		1


	//----- nvinfo : EIATTR_EXIT_INSTR_OFFSETS
	.align		4
        /*0038*/ 	.byte	0x04, 0x1c
        /*003a*/ 	.short	(.L_13 - .L_12)


	//   ....[0]....
.L_12:
        /*003c*/ 	.word	0x00000010


	//----- nvinfo : EIATTR_CBANK_PARAM_SIZE
	.align		4
.L_13:
        /*0040*/ 	.byte	0x03, 0x19
        /*0042*/ 	.short	0x000c


	//----- nvinfo : EIATTR_PARAM_CBANK
	.align		4
        /*0044*/ 	.byte	0x04, 0x0a
        /*0046*/ 	.short	(.L_15 - .L_14)
	.align		4
.L_14:
        /*0048*/ 	.word	index@(.nv.constant0._Z12sortParallelPii)
        /*004c*/ 	.short	0x0380
        /*004e*/ 	.short	0x000c


	//----- nvinfo : EIATTR_SW_WAR
	.align		4
.L_15:
        /*0050*/ 	.byte	0x04, 0x36
        /*0052*/ 	.short	(.L_17 - .L_16)
.L_16:
        /*0054*/ 	.word	0x00000008
.L_17:


//--------------------- .nv.callgraph             --------------------------
	.section	.nv.callgraph,"",@"SHT_CUDA_CALLGRAPH"
	.align	4
	.sectionentsize	8
	.align		4
        /*0000*/ 	.word	0x00000000
	.align		4
        /*0004*/ 	.word	0xffffffff
	.align		4
        /*0008*/ 	.word	0x00000000
	.align		4
        /*000c*/ 	.word	0xfffffffe
	.align		4
        /*0010*/ 	.word	0x00000000
	.align		4
        /*0014*/ 	.word	0xfffffffd
	.align		4
        /*0018*/ 	.word	0x00000000
	.align		4
        /*001c*/ 	.word	0xfffffffc


//--------------------- .text._Z12sortParallelPii --------------------------
	.section	.text._Z12sortParallelPii,"ax",@progbits
	.align	128
        .global         _Z12sortParallelPii
        .type           _Z12sortParallelPii,@function
        .size           _Z12sortParallelPii,(.L_x_1 - _Z12sortParallelPii)
        .other          _Z12sortParallelPii,@"STO_CUDA_ENTRY STV_DEFAULT"
_Z12sortParallelPii:
.text._Z12sortParallelPii:
[----:B------:R-:W-:Y:S01]  /*0000*/  LDC R1, c[0x0][0x37c] ;  /* 0x0000df00ff017b82 */ /* 0x000fe20000000800 */
[----:B------:R-:W-:Y:S05]  /*0010*/  EXIT ;  /* 0x000000000000794d */ /* 0x000fea0003800000 */
.L_x_0:
[----:B------:R-:W-:-:S00]  /*0020*/  BRA `(.L_x_0) ;  /* 0xfffffffc00fc7947 */ /* 0x000fc0000383ffff */
[----:B------:R-:W-:-:S00]  /*0030*/  NOP ;  /* 0x0000000000007918 */ /* 0x000fc00000000000 */
        /* <DEDUP_REMOVED lines=12> */
.L_x_1:


//--------------------- .nv.shared.reserved.0     --------------------------
	.section	.nv.shared.reserved.0,"aw",@nobits
	.weak		__nv_reservedSMEM_offset_0_alias
	.size		__nv_reservedSMEM_offset_0_alias, 0, 64
	.other		__nv_reservedSMEM_offset_0_alias,@"STO_CUDA_RESERVED_SHARED STV_DEFAULT"
__nv_reservedSMEM_offset_0_alias:
	.zero		0
	.zero		64


//--------------------- .nv.constant0._Z12sortParallelPii --------------------------
	.section	.nv.constant0._Z12sortParallelPii,"a",@progbits
	.sectionflags	@""
	.align	4
.nv.constant0._Z12sortParallelPii:
	.zero		908


//--------------------- SYMBOLS --------------------------

	.type		.nv.reservedSmem.offset0,@object
	.size		.nv.reservedSmem.offset0,0x4
